	.headerflags	@"EF_CUDA_TEXMODE_UNIFIED EF_CUDA_64BIT_ADDRESS EF_CUDA_ACCELERATORS EF_CUDA_SM90 EF_CUDA_VIRTUAL_SM(EF_CUDA_SM90)"
	.elftype	@"ET_EXEC"


//--------------------- .nv.info                  --------------------------
	.section	.nv.info,"",@"SHT_CUDA_INFO"
	.align	4


	//----- nvinfo : EIATTR_REGCOUNT
	.align		4
        /*0000*/ 	.byte	0x04, 0x2f
        /*0002*/ 	.short	(.L_1 - .L_0)
	.align		4
.L_0:
        /*0004*/ 	.word	index@(triton_poi_fused_cat_1)
        /*0008*/ 	.word	0x0000000c


	//----- nvinfo : EIATTR_MIN_STACK_SIZE
	.align		4
.L_1:
        /*000c*/ 	.byte	0x04, 0x12
        /*000e*/ 	.short	(.L_3 - .L_2)
	.align		4
.L_2:
        /*0010*/ 	.word	index@(triton_poi_fused_cat_1)
        /*0014*/ 	.word	0x00000000


	//----- nvinfo : EIATTR_FRAME_SIZE
	.align		4
.L_3:
        /*0018*/ 	.byte	0x04, 0x11
        /*001a*/ 	.short	(.L_5 - .L_4)
	.align		4
.L_4:
        /*001c*/ 	.word	index@(triton_poi_fused_cat_1)
        /*0020*/ 	.word	0x00000000


	//----- nvinfo : EIATTR_MIN_STACK_SIZE
	.align		4
.L_5:
        /*0024*/ 	.byte	0x04, 0x12
        /*0026*/ 	.short	(.L_7 - .L_6)
	.align		4
.L_6:
        /*0028*/ 	.word	index@(triton_poi_fused_cat_1)
        /*002c*/ 	.word	0x00000000
.L_7:


//--------------------- .nv.info.triton_poi_fused_cat_1 --------------------------
	.section	.nv.info.triton_poi_fused_cat_1,"",@"SHT_CUDA_INFO"
	.sectionflags	@""
	.align	4


	//----- nvinfo : EIATTR_CUDA_API_VERSION
	.align		4
        /*0000*/ 	.byte	0x04, 0x37
        /*0002*/ 	.short	(.L_9 - .L_8)
.L_8:
        /*0004*/ 	.word	0x0000007c


	//----- nvinfo : EIATTR_KPARAM_INFO
	.align		4
.L_9:
        /*0008*/ 	.byte	0x04, 0x17
        /*000a*/ 	.short	(.L_11 - .L_10)
.L_10:
        /*000c*/ 	.word	0x00000000
        /*0010*/ 	.short	0x0002
        /*0012*/ 	.short	0x0010
        /*0014*/ 	.byte	0x00, 0xf0, 0x11, 0x00


	//----- nvinfo : EIATTR_KPARAM_INFO
	.align		4
.L_11:
        /*0018*/ 	.byte	0x04, 0x17
        /*001a*/ 	.short	(.L_13 - .L_12)
.L_12:
        /*001c*/ 	.word	0x00000000
        /*0020*/ 	.short	0x0001
        /*0022*/ 	.short	0x0008
        /*0024*/ 	.byte	0x00, 0xf4, 0x21, 0x00


	//----- nvinfo : EIATTR_KPARAM_INFO
	.align		4
.L_13:
        /*0028*/ 	.byte	0x04, 0x17
        /*002a*/ 	.short	(.L_15 - .L_14)
.L_14:
        /*002c*/ 	.word	0x00000000
        /*0030*/ 	.short	0x0000
        /*0032*/ 	.short	0x0000
        /*0034*/ 	.byte	0x00, 0xf4, 0x21, 0x00


	//----- nvinfo : EIATTR_SPARSE_MMA_MASK
	.align		4
.L_15:
        /*0038*/ 	.byte	0x03, 0x50
        /*003a*/ 	.short	0x0000


	//----- nvinfo : EIATTR_MAXREG_COUNT
	.align		4
        /*003c*/ 	.byte	0x03, 0x1b
        /*003e*/ 	.short	0x00ff


	//----- nvinfo : EIATTR_EXIT_INSTR_OFFSETS
	.align		4
        /*0040*/ 	.byte	0x04, 0x1c
        /*0042*/ 	.short	(.L_17 - .L_16)


	//   ....[0]....
.L_16:
        /*0044*/ 	.word	0x00000140


	//   ....[1]....
        /*0048*/ 	.word	0x00000160


	//----- nvinfo : EIATTR_REQNTID
	.align		4
.L_17:
        /*004c*/ 	.byte	0x04, 0x10
        /*004e*/ 	.short	(.L_19 - .L_18)
.L_18:
        /*0050*/ 	.word	0x00000080
        /*0054*/ 	.word	0x00000001
        /*0058*/ 	.word	0x00000001


	//----- nvinfo : EIATTR_CBANK_PARAM_SIZE
	.align		4
.L_19:
        /*005c*/ 	.byte	0x03, 0x19
        /*005e*/ 	.short	0x0014


	//----- nvinfo : EIATTR_PARAM_CBANK
	.align		4
        /*0060*/ 	.byte	0x04, 0x0a
        /*0062*/ 	.short	(.L_21 - .L_20)
	.align		4
.L_20:
        /*0064*/ 	.word	index@(.nv.constant0.triton_poi_fused_cat_1)
        /*0068*/ 	.short	0x0210
        /*006a*/ 	.short	0x0014


	//----- nvinfo : EIATTR_SW_WAR
	.align		4
.L_21:
        /*006c*/ 	.byte	0x04, 0x36
        /*006e*/ 	.short	(.L_23 - .L_22)
.L_22:
        /*0070*/ 	.word	0x00000008
.L_23:


//--------------------- .nv.callgraph             --------------------------
	.section	.nv.callgraph,"",@"SHT_CUDA_CALLGRAPH"
	.align	4
	.sectionentsize	8
	.align		4
        /*0000*/ 	.word	0x00000000
	.align		4
        /*0004*/ 	.word	0xffffffff
	.align		4
        /*0008*/ 	.word	0x00000000
	.align		4
        /*000c*/ 	.word	0xfffffffe
	.align		4
        /*0010*/ 	.word	0x00000000
	.align		4
        /*0014*/ 	.word	0xfffffffd
	.align		4
        /*0018*/ 	.word	0x00000000
	.align		4
        /*001c*/ 	.word	0xfffffffc


//--------------------- .text.triton_poi_fused_cat_1 --------------------------
	.section	.text.triton_poi_fused_cat_1,"ax",@progbits
	.align	128
        .global         triton_poi_fused_cat_1
        .type           triton_poi_fused_cat_1,@function
        .size           triton_poi_fused_cat_1,(.L_x_1 - triton_poi_fused_cat_1)
        .other          triton_poi_fused_cat_1,@"STO_CUDA_ENTRY STV_DEFAULT"
triton_poi_fused_cat_1:
.text.triton_poi_fused_cat_1:
[----:B------:R-:W0:Y:S02]  /*0000*/  LDC R1, c[0x0][0x28] ;  /* 0x00000a00ff017b82 */ /* 0x000e240000000800 */
[----:B------:R-:W1:Y:S01]  /*0010*/  S2R R0, SR_TID.X ;  /* 0x0000000000007919 */ /* 0x000e620000002100 */
[----:B------:R-:W2:Y:S01]  /*0020*/  LDC.64 R2, c[0x0][0x210] ;  /* 0x00008400ff027b82 */ /* 0x000ea20000000a00 */
[----:B------:R-:W-:Y:S01]  /*0030*/  CS2R R8, SRZ ;  /* 0x0000000000087805 */ /* 0x000fe2000001ff00 */
[----:B------:R-:W-:Y:S01]  /*0040*/  ULDC.64 UR4, c[0x0][0x208] ;  /* 0x0000820000047ab9 */ /* 0x000fe20000000a00 */
[----:B------:R-:W3:Y:S05]  /*0050*/  S2R R7, SR_CTAID.X ;  /* 0x0000000000077919 */ /* 0x000eea0000002500 */
[----:B------:R-:W4:Y:S01]  /*0060*/  LDC.64 R4, c[0x0][0x218] ;  /* 0x00008600ff047b82 */ /* 0x000f220000000a00 */
[----:B-1----:R-:W-:-:S05]  /*0070*/  IMAD.SHL.U32 R0, R0, 0x2, RZ ;  /* 0x0000000200007824 */ /* 0x002fca00078e00ff */
[----:B------:R-:W-:-:S05]  /*0080*/  LOP3.LUT R0, R0, 0xfe, RZ, 0xc0, !PT ;  /* 0x000000fe00007812 */ /* 0x000fca00078ec0ff */
[----:B---3--:R-:W-:-:S04]  /*0090*/  IMAD R7, R7, 0x100, R0 ;  /* 0x0000010007077824 */ /* 0x008fc800078e0200 */
[C---:B--2---:R-:W-:Y:S01]  /*00a0*/  IMAD.WIDE R2, R7.reuse, 0x4, R2 ;  /* 0x0000000407027825 */ /* 0x044fe200078e0202 */
[----:B------:R-:W-:-:S13]  /*00b0*/  ISETP.GE.AND P0, PT, R7, 0x100, PT ;  /* 0x000001000700780c */ /* 0x000fda0003f06270 */
[----:B------:R1:W5:Y:S01]  /*00c0*/  @!P0 LDG.E.64 R8, desc[UR4][R2.64] ;  /* 0x0000000402088981 */ /* 0x000362000c1e1b00 */
[----:B------:R-:W-:-:S04]  /*00d0*/  SHF.R.S32.HI R0, RZ, 0x1f, R7 ;  /* 0x0000001fff007819 */ /* 0x000fc80000011407 */
[----:B------:R-:W-:-:S04]  /*00e0*/  LEA.HI R0, R0, R7, RZ, 0x6 ;  /* 0x0000000700007211 */ /* 0x000fc800078f30ff */
[----:B------:R-:W-:Y:S02]  /*00f0*/  LOP3.LUT R6, R0, 0xffffffc0, RZ, 0xc0, !PT ;  /* 0xffffffc000067812 */ /* 0x000fe400078ec0ff */
[----:B------:R-:W-:-:S03]  /*0100*/  SHF.R.S32.HI R0, RZ, 0x6, R0 ;  /* 0x00000006ff007819 */ /* 0x000fc60000011400 */
[----:B------:R-:W-:-:S04]  /*0110*/  IMAD.IADD R7, R7, 0x1, -R6 ;  /* 0x0000000107077824 */ /* 0x000fc800078e0a06 */
[----:B------:R-:W-:-:S04]  /*0120*/  IMAD R7, R0, 0x50, R7 ;  /* 0x0000005000077824 */ /* 0x000fc800078e0207 */
[----:B----4-:R-:W-:Y:S01]  /*0130*/  IMAD.WIDE R4, R7, 0x4, R4 ;  /* 0x0000000407047825 */ /* 0x010fe200078e0204 */
[----:B-1----:R-:W-:Y:S06]  /*0140*/  @P0 EXIT ;  /* 0x000000000000094d */ /* 0x002fec0003800000 */
[----:B-----5:R-:W-:Y:S01]  /*0150*/  STG.E.64 desc[UR4][R4.64], R8 ;  /* 0x0000000804007986 */ /* 0x020fe2000c101b04 */
[----:B------:R-:W-:Y:S05]  /*0160*/  EXIT ;  /* 0x000000000000794d */ /* 0x000fea0003800000 */
.L_x_0:
[----:B------:R-:W-:-:S00]  /*0170*/  BRA `(.L_x_0) ;  /* 0xfffffffc00fc7947 */ /* 0x000fc0000383ffff */
[----:B------:R-:W-:-:S00]  /*0180*/  NOP ;  /* 0x0000000000007918 */ /* 0x000fc00000000000 */
[----:B------:R-:W-:-:S00]  /*0190*/  NOP ;  /* 0x0000000000007918 */ /* 0x000fc00000000000 */
[----:B------:R-:W-:-:S00]  /*01a0*/  NOP ;  /* 0x0000000000007918 */ /* 0x000fc00000000000 */
[----:B------:R-:W-:-:S00]  /*01b0*/  NOP ;  /* 0x0000000000007918 */ /* 0x000fc00000000000 */
[----:B------:R-:W-:-:S00]  /*01c0*/  NOP ;  /* 0x0000000000007918 */ /* 0x000fc00000000000 */
[----:B------:R-:W-:-:S00]  /*01d0*/  NOP ;  /* 0x0000000000007918 */ /* 0x000fc00000000000 */
[----:B------:R-:W-:-:S00]  /*01e0*/  NOP ;  /* 0x0000000000007918 */ /* 0x000fc00000000000 */
[----:B------:R-:W-:-:S00]  /*01f0*/  NOP ;  /* 0x0000000000007918 */ /* 0x000fc00000000000 */
.L_x_1:


//--------------------- .nv.constant0.triton_poi_fused_cat_1 --------------------------
	.section	.nv.constant0.triton_poi_fused_cat_1,"a",@progbits
	.sectionflags	@""
	.align	4
.nv.constant0.triton_poi_fused_cat_1:
	.zero		548
